	.headerflags	@"EF_CUDA_TEXMODE_UNIFIED EF_CUDA_64BIT_ADDRESS EF_CUDA_ACCELERATORS EF_CUDA_SM90 EF_CUDA_VIRTUAL_SM(EF_CUDA_SM90)"
	.elftype	@"ET_EXEC"


//--------------------- .nv.info                  --------------------------
	.section	.nv.info,"",@"SHT_CUDA_INFO"
	.align	4


	//----- nvinfo : EIATTR_REGCOUNT
	.align		4
        /*0000*/ 	.byte	0x04, 0x2f
        /*0002*/ 	.short	(.L_1 - .L_0)
	.align		4
.L_0:
        /*0004*/ 	.word	index@(triton_poi_fused_mul_sigmoid_48)
        /*0008*/ 	.word	0x0000000a


	//----- nvinfo : EIATTR_MIN_STACK_SIZE
	.align		4
.L_1:
        /*000c*/ 	.byte	0x04, 0x12
        /*000e*/ 	.short	(.L_3 - .L_2)
	.align		4
.L_2:
        /*0010*/ 	.word	index@(triton_poi_fused_mul_sigmoid_48)
        /*0014*/ 	.word	0x00000000


	//----- nvinfo : EIATTR_FRAME_SIZE
	.align		4
.L_3:
        /*0018*/ 	.byte	0x04, 0x11
        /*001a*/ 	.short	(.L_5 - .L_4)
	.align		4
.L_4:
        /*001c*/ 	.word	index@(triton_poi_fused_mul_sigmoid_48)
        /*0020*/ 	.word	0x00000000


	//----- nvinfo : EIATTR_MIN_STACK_SIZE
	.align		4
.L_5:
        /*0024*/ 	.byte	0x04, 0x12
        /*0026*/ 	.short	(.L_7 - .L_6)
	.align		4
.L_6:
        /*0028*/ 	.word	index@(triton_poi_fused_mul_sigmoid_48)
        /*002c*/ 	.word	0x00000000
.L_7:


//--------------------- .nv.info.triton_poi_fused_mul_sigmoid_48 --------------------------
	.section	.nv.info.triton_poi_fused_mul_sigmoid_48,"",@"SHT_CUDA_INFO"
	.sectionflags	@""
	.align	4


	//----- nvinfo : EIATTR_CUDA_API_VERSION
	.align		4
        /*0000*/ 	.byte	0x04, 0x37
        /*0002*/ 	.short	(.L_9 - .L_8)
.L_8:
        /*0004*/ 	.word	0x0000007c


	//----- nvinfo : EIATTR_KPARAM_INFO
	.align		4
.L_9:
        /*0008*/ 	.byte	0x04, 0x17
        /*000a*/ 	.short	(.L_11 - .L_10)
.L_10:
        /*000c*/ 	.word	0x00000000
        /*0010*/ 	.short	0x0002
        /*0012*/ 	.short	0x0010
        /*0014*/ 	.byte	0x00, 0xf0, 0x11, 0x00


	//----- nvinfo : EIATTR_KPARAM_INFO
	.align		4
.L_11:
        /*0018*/ 	.byte	0x04, 0x17
        /*001a*/ 	.short	(.L_13 - .L_12)
.L_12:
        /*001c*/ 	.word	0x00000000
        /*0020*/ 	.short	0x0001
        /*0022*/ 	.short	0x0008
        /*0024*/ 	.byte	0x00, 0xf4, 0x21, 0x00


	//----- nvinfo : EIATTR_KPARAM_INFO
	.align		4
.L_13:
        /*0028*/ 	.byte	0x04, 0x17
        /*002a*/ 	.short	(.L_15 - .L_14)
.L_14:
        /*002c*/ 	.word	0x00000000
        /*0030*/ 	.short	0x0000
        /*0032*/ 	.short	0x0000
        /*0034*/ 	.byte	0x00, 0xf4, 0x21, 0x00


	//----- nvinfo : EIATTR_SPARSE_MMA_MASK
	.align		4
.L_15:
        /*0038*/ 	.byte	0x03, 0x50
        /*003a*/ 	.short	0x0000


	//----- nvinfo : EIATTR_MAXREG_COUNT
	.align		4
        /*003c*/ 	.byte	0x03, 0x1b
        /*003e*/ 	.short	0x00ff


	//----- nvinfo : EIATTR_EXIT_INSTR_OFFSETS
	.align		4
        /*0040*/ 	.byte	0x04, 0x1c
        /*0042*/ 	.short	(.L_17 - .L_16)


	//   ....[0]....
.L_16:
        /*0044*/ 	.word	0x000001e0


	//   ....[1]....
        /*0048*/ 	.word	0x00000200


	//----- nvinfo : EIATTR_REQNTID
	.align		4
.L_17:
        /*004c*/ 	.byte	0x04, 0x10
        /*004e*/ 	.short	(.L_19 - .L_18)
.L_18:
        /*0050*/ 	.word	0x00000080
        /*0054*/ 	.word	0x00000001
        /*0058*/ 	.word	0x00000001


	//----- nvinfo : EIATTR_CRS_STACK_SIZE
	.align		4
.L_19:
        /*005c*/ 	.byte	0x04, 0x1e
        /*005e*/ 	.short	(.L_21 - .L_20)
.L_20:
        /*0060*/ 	.word	0x00000000


	//----- nvinfo : EIATTR_CBANK_PARAM_SIZE
	.align		4
.L_21:
        /*0064*/ 	.byte	0x03, 0x19
        /*0066*/ 	.short	0x0014


	//----- nvinfo : EIATTR_PARAM_CBANK
	.align		4
        /*0068*/ 	.byte	0x04, 0x0a
        /*006a*/ 	.short	(.L_23 - .L_22)
	.align		4
.L_22:
        /*006c*/ 	.word	index@(.nv.constant0.triton_poi_fused_mul_sigmoid_48)
        /*0070*/ 	.short	0x0210
        /*0072*/ 	.short	0x0014


	//----- nvinfo : EIATTR_SW_WAR
	.align		4
.L_23:
        /*0074*/ 	.byte	0x04, 0x36
        /*0076*/ 	.short	(.L_25 - .L_24)
.L_24:
        /*0078*/ 	.word	0x00000008
.L_25:


//--------------------- .nv.callgraph             --------------------------
	.section	.nv.callgraph,"",@"SHT_CUDA_CALLGRAPH"
	.align	4
	.sectionentsize	8
	.align		4
        /*0000*/ 	.word	0x00000000
	.align		4
        /*0004*/ 	.word	0xffffffff
	.align		4
        /*0008*/ 	.word	0x00000000
	.align		4
        /*000c*/ 	.word	0xfffffffe
	.align		4
        /*0010*/ 	.word	0x00000000
	.align		4
        /*0014*/ 	.word	0xfffffffd
	.align		4
        /*0018*/ 	.word	0x00000000
	.align		4
        /*001c*/ 	.word	0xfffffffc


//--------------------- .text.triton_poi_fused_mul_sigmoid_48 --------------------------
	.section	.text.triton_poi_fused_mul_sigmoid_48,"ax",@progbits
	.align	128
        .global         triton_poi_fused_mul_sigmoid_48
        .type           triton_poi_fused_mul_sigmoid_48,@function
        .size           triton_poi_fused_mul_sigmoid_48,(.L_x_3 - triton_poi_fused_mul_sigmoid_48)
        .other          triton_poi_fused_mul_sigmoid_48,@"STO_CUDA_ENTRY STV_DEFAULT"
triton_poi_fused_mul_sigmoid_48:
.text.triton_poi_fused_mul_sigmoid_48:
[----:B------:R-:W0:Y:S02]  /*0000*/  LDC R1, c[0x0][0x28] ;  /* 0x00000a00ff017b82 */ /* 0x000e240000000800 */
[----:B------:R-:W1:Y:S01]  /*0010*/  S2R R0, SR_TID.X ;  /* 0x0000000000007919 */ /* 0x000e620000002100 */
[----:B------:R-:W-:Y:S01]  /*0020*/  ULDC.64 UR4, c[0x0][0x208] ;  /* 0x0000820000047ab9 */ /* 0x000fe20000000a00 */
[----:B------:R-:W-:Y:S01]  /*0030*/  BSSY B0, `(.L_x_0) ;  /* 0x000000a000007945 */ /* 0x000fe20003800000 */
[----:B------:R-:W2:Y:S01]  /*0040*/  S2R R5, SR_CTAID.X ;  /* 0x0000000000057919 */ /* 0x000ea20000002500 */
[----:B-1----:R-:W-:-:S04]  /*0050*/  LOP3.LUT R0, R0, 0x7f, RZ, 0xc0, !PT ;  /* 0x0000007f00007812 */ /* 0x002fc800078ec0ff */
[----:B--2---:R-:W-:Y:S01]  /*0060*/  LEA R5, R5, R0, 0x7 ;  /* 0x0000000005057211 */ /* 0x004fe200078e38ff */
[----:B------:R-:W-:-:S03]  /*0070*/  HFMA2.MMA R0, -RZ, RZ, 0, 0 ;  /* 0x00000000ff007435 */ /* 0x000fc600000001ff */
[----:B------:R-:W-:-:S13]  /*0080*/  ISETP.GE.AND P0, PT, R5, 0x180, PT ;  /* 0x000001800500780c */ /* 0x000fda0003f06270 */
[----:B------:R-:W-:Y:S05]  /*0090*/  @P0 BRA `(.L_x_1) ;  /* 0x00000000000c0947 */ /* 0x000fea0003800000 */
[----:B------:R-:W1:Y:S02]  /*00a0*/  LDC.64 R2, c[0x0][0x210] ;  /* 0x00008400ff027b82 */ /* 0x000e640000000a00 */
[----:B-1----:R-:W-:-:S05]  /*00b0*/  IMAD.WIDE R2, R5, 0x4, R2 ;  /* 0x0000000405027825 */ /* 0x002fca00078e0202 */
[----:B------:R1:W5:Y:S02]  /*00c0*/  LDG.E R0, desc[UR4][R2.64] ;  /* 0x0000000402007981 */ /* 0x000364000c1e1900 */
.L_x_1:
[----:B------:R-:W-:Y:S05]  /*00d0*/  BSYNC B0 ;  /* 0x0000000000007941 */ /* 0x000fea0003800000 */
.L_x_0:
[----:B-1---5:R-:W-:Y:S01]  /*00e0*/  FADD R2, RZ, -R0 ;  /* 0x80000000ff027221 */ /* 0x022fe20000000000 */
[----:B------:R-:W-:-:S03]  /*00f0*/  MOV R7, 0x3e800000 ;  /* 0x3e80000000077802 */ /* 0x000fc60000000f00 */
[----:B------:R-:W-:-:S05]  /*0100*/  FMUL R4, R2, 1.4426950216293334961 ;  /* 0x3fb8aa3b02047820 */ /* 0x000fca0000400000 */
[----:B------:R-:W-:-:S13]  /*0110*/  FSETP.GEU.AND P1, PT, R4, -126, PT ;  /* 0xc2fc00000400780b */ /* 0x000fda0003f2e000 */
[----:B------:R-:W-:-:S04]  /*0120*/  @!P1 FMUL R4, R4, 0.5 ;  /* 0x3f00000004049820 */ /* 0x000fc80000400000 */
[----:B------:R-:W1:Y:S02]  /*0130*/  MUFU.EX2 R2, R4 ;  /* 0x0000000400027308 */ /* 0x000e640000000800 */
[----:B-1----:R-:W-:-:S04]  /*0140*/  @!P1 FMUL R2, R2, R2 ;  /* 0x0000000202029220 */ /* 0x002fc80000400000 */
[----:B------:R-:W-:Y:S02]  /*0150*/  FADD R6, R2, 1 ;  /* 0x3f80000002067421 */ /* 0x000fe40000000000 */
[----:B------:R-:W1:Y:S03]  /*0160*/  LDC.64 R2, c[0x0][0x218] ;  /* 0x00008600ff027b82 */ /* 0x000e660000000a00 */
[----:B------:R-:W-:-:S04]  /*0170*/  FSETP.GT.AND P1, PT, R6, 8.50705917302346158658e+37, PT ;  /* 0x7e8000000600780b */ /* 0x000fc80003f24000 */
[----:B------:R-:W-:-:S09]  /*0180*/  FSEL R7, R7, 1, P1 ;  /* 0x3f80000007077808 */ /* 0x000fd20000800000 */
[----:B------:R-:W-:-:S06]  /*0190*/  @P1 FMUL R6, R6, 0.25 ;  /* 0x3e80000006061820 */ /* 0x000fcc0000400000 */
[----:B------:R-:W2:Y:S01]  /*01a0*/  MUFU.RCP R6, R6 ;  /* 0x0000000600067308 */ /* 0x000ea20000001000 */
[----:B-1----:R-:W-:-:S04]  /*01b0*/  IMAD.WIDE R2, R5, 0x4, R2 ;  /* 0x0000000405027825 */ /* 0x002fc800078e0202 */
[----:B--2---:R-:W-:-:S04]  /*01c0*/  FMUL R7, R6, R7 ;  /* 0x0000000706077220 */ /* 0x004fc80000400000 */
[----:B------:R-:W-:Y:S01]  /*01d0*/  FMUL R7, R7, R0 ;  /* 0x0000000007077220 */ /* 0x000fe20000400000 */
[----:B------:R-:W-:Y:S06]  /*01e0*/  @P0 EXIT ;  /* 0x000000000000094d */ /* 0x000fec0003800000 */
[----:B------:R-:W-:Y:S01]  /*01f0*/  STG.E desc[UR4][R2.64], R7 ;  /* 0x0000000702007986 */ /* 0x000fe2000c101904 */
[----:B------:R-:W-:Y:S05]  /*0200*/  EXIT ;  /* 0x000000000000794d */ /* 0x000fea0003800000 */
.L_x_2:
[----:B------:R-:W-:-:S00]  /*0210*/  BRA `(.L_x_2) ;  /* 0xfffffffc00fc7947 */ /* 0x000fc0000383ffff */
[----:B------:R-:W-:-:S00]  /*0220*/  NOP ;  /* 0x0000000000007918 */ /* 0x000fc00000000000 */
        /* <DEDUP_REMOVED lines=13> */
.L_x_3:


//--------------------- .nv.constant0.triton_poi_fused_mul_sigmoid_48 --------------------------
	.section	.nv.constant0.triton_poi_fused_mul_sigmoid_48,"a",@progbits
	.sectionflags	@""
	.align	4
.nv.constant0.triton_poi_fused_mul_sigmoid_48:
	.zero		548
